//
// Generated by NVIDIA NVVM Compiler
//
// Compiler Build ID: CL-36424714
// Cuda compilation tools, release 13.0, V13.0.88
// Based on NVVM 20.0.0
//

.version 9.0
.target sm_100
.address_size 64

	// .globl	_Z12sumRedKernelPfi
// _ZZ12sumRedKernelPfiE10partialSum has been demoted

.visible .entry _Z12sumRedKernelPfi(
	.param .u64 .ptr .align 1 _Z12sumRedKernelPfi_param_0,
	.param .u32 _Z12sumRedKernelPfi_param_1
)
{
	.reg .pred 	%p<6>;
	.reg .b32 	%r<19>;
	.reg .b32 	%f<7>;
	.reg .b64 	%rd<7>;
	// demoted variable
	.shared .align 4 .b8 _ZZ12sumRedKernelPfiE10partialSum[1024];
	ld.param.u64 	%rd2, [_Z12sumRedKernelPfi_param_0];
	ld.param.u32 	%r7, [_Z12sumRedKernelPfi_param_1];
	cvta.to.global.u64 	%rd1, %rd2;
	mov.u32 	%r1, %tid.x;
	mov.u32 	%r18, %ntid.x;
	mov.u32 	%r3, %ctaid.x;
	mad.lo.s32 	%r8, %r18, %r3, %r1;
	shl.b32 	%r9, %r8, 1;
	mul.wide.s32 	%rd3, %r9, 4;
	add.s64 	%rd4, %rd1, %rd3;
	ld.global.f32 	%f1, [%rd4];
	shl.b32 	%r10, %r1, 3;
	mov.u32 	%r11, _ZZ12sumRedKernelPfiE10partialSum;
	add.s32 	%r12, %r11, %r10;
	st.shared.f32 	[%r12], %f1;
	ld.global.f32 	%f2, [%rd4+4];
	st.shared.f32 	[%r12+4], %f2;
	shl.b32 	%r13, %r1, 2;
	sub.s32 	%r4, %r12, %r13;
$L__BB0_1:
	bar.sync 	0;
	setp.ge.u32 	%p1, %r1, %r18;
	add.s32 	%r15, %r18, %r1;
	setp.ge.u32 	%p2, %r15, %r7;
	or.pred  	%p3, %p1, %p2;
	@%p3 bra 	$L__BB0_3;
	shl.b32 	%r16, %r18, 2;
	add.s32 	%r17, %r4, %r16;
	ld.shared.f32 	%f3, [%r17];
	ld.shared.f32 	%f4, [%r4];
	add.f32 	%f5, %f3, %f4;
	st.shared.f32 	[%r4], %f5;
$L__BB0_3:
	shr.u32 	%r6, %r18, 1;
	setp.gt.u32 	%p4, %r18, 1;
	mov.u32 	%r18, %r6;
	@%p4 bra 	$L__BB0_1;
	bar.sync 	0;
	setp.ne.s32 	%p5, %r1, 0;
	@%p5 bra 	$L__BB0_6;
	ld.shared.f32 	%f6, [_ZZ12sumRedKernelPfiE10partialSum];
	mul.wide.u32 	%rd5, %r3, 4;
	add.s64 	%rd6, %rd1, %rd5;
	st.global.f32 	[%rd6], %f6;
$L__BB0_6:
	ret;

}


// ===== COMPILED SASS (sm_100) =====

	.target	sm_100

	.elftype	@"ET_EXEC"


//--------------------- .note.nv.tkinfo           --------------------------
	.section	.note.nv.tkinfo,"",@"SHT_NOTE"
	.sectionflags	@"SHF_NOTE_NV_TKINFO"
	.tkinfo
        /*0018*/ 	.word	0x00000002
        /*0030*/ 	.string	""
        /*0030*/ 	.string	"ptxas"
        /*0030*/ 	.string	"Cuda compilation tools, release 13.0, V13.0.88"
        /*0030*/ 	.string	"Build cuda_13.0.r13.0/compiler.36424714_0"
        /*0030*/ 	.string	"-arch sm_100 -m 64 "



//--------------------- .note.nv.cuinfo           --------------------------
	.section	.note.nv.cuinfo,"",@"SHT_NOTE"
	.sectionflags	@"SHF_NOTE_NV_CUINFO"
        /*0018*/ 	.short	0x0002
        /*001a*/ 	.short	0x0064
        /*001c*/ 	.short	0x0082
	.zero		2


//--------------------- .nv.info                  --------------------------
	.section	.nv.info,"",@"SHT_CUDA_INFO"
	.align	4


	//----- nvinfo : EIATTR_REGCOUNT
	.align		4
        /*0000*/ 	.byte	0x04, 0x2f
        /*0002*/ 	.short	(.L_1 - .L_0)
	.align		4
.L_0:
        /*0004*/ 	.word	index@(_Z12sumRedKernelPfi)
        /*0008*/ 	.word	0x0000000c


	//----- nvinfo : EIATTR_FRAME_SIZE
	.align		4
.L_1:
        /*000c*/ 	.byte	0x04, 0x11
        /*000e*/ 	.short	(.L_3 - .L_2)
	.align		4
.L_2:
        /*0010*/ 	.word	index@(_Z12sumRedKernelPfi)
        /*0014*/ 	.word	0x00000000


	//----- nvinfo : EIATTR_MIN_STACK_SIZE
	.align		4
.L_3:
        /*0018*/ 	.byte	0x04, 0x12
        /*001a*/ 	.short	(.L_5 - .L_4)
	.align		4
.L_4:
        /*001c*/ 	.word	index@(_Z12sumRedKernelPfi)
        /*0020*/ 	.word	0x00000000
.L_5:


//--------------------- .nv.compat                --------------------------
	.section	.nv.compat,"",@"SHT_CUDA_COMPAT_INFO"
	.align	4
        /*0000*/ 	.byte	0x02, 0x09, 0x00, 0x00, 0x02, 0x02, 0x01, 0x00, 0x02, 0x05, 0x05, 0x00, 0x03, 0x07, 0x01, 0x01
        /*0010*/ 	.byte	0x02, 0x03, 0x00, 0x00, 0x02, 0x06, 0x01, 0x00, 0x04, 0x0b, 0x08, 0x00, 0x09, 0x00, 0x00, 0x00
        /*0020*/ 	.byte	0x00, 0x00, 0x00, 0x00


//--------------------- .nv.info._Z12sumRedKernelPfi --------------------------
	.section	.nv.info._Z12sumRedKernelPfi,"",@"SHT_CUDA_INFO"
	.sectionflags	@""
	.align	4


	//----- nvinfo : EIATTR_CUDA_API_VERSION
	.align		4
        /*0000*/ 	.byte	0x04, 0x37
        /*0002*/ 	.short	(.L_7 - .L_6)
.L_6:
        /*0004*/ 	.word	0x00000082


	//----- nvinfo : EIATTR_KPARAM_INFO
	.align		4
.L_7:
        /*0008*/ 	.byte	0x04, 0x17
        /*000a*/ 	.short	(.L_9 - .L_8)
.L_8:
        /*000c*/ 	.word	0x00000000
        /*0010*/ 	.short	0x0001
        /*0012*/ 	.short	0x0008
        /*0014*/ 	.byte	0x00, 0xf0, 0x11, 0x00


	//----- nvinfo : EIATTR_KPARAM_INFO
	.align		4
.L_9:
        /*0018*/ 	.byte	0x04, 0x17
        /*001a*/ 	.short	(.L_11 - .L_10)
.L_10:
        /*001c*/ 	.word	0x00000000
        /*0020*/ 	.short	0x0000
        /*0022*/ 	.short	0x0000
        /*0024*/ 	.byte	0x00, 0xf5, 0x21, 0x00


	//----- nvinfo : EIATTR_SPARSE_MMA_MASK
	.align		4
.L_11:
        /*0028*/ 	.byte	0x03, 0x50
        /*002a*/ 	.short	0x0000


	//----- nvinfo : EIATTR_MAXREG_COUNT
	.align		4
        /*002c*/ 	.byte	0x03, 0x1b
        /*002e*/ 	.short	0x00ff


	//----- nvinfo : EIATTR_NUM_BARRIERS
	.align		4
        /*0030*/ 	.byte	0x02, 0x4c
        /*0032*/ 	.byte	0x01
	.zero		1


	//----- nvinfo : EIATTR_MERCURY_ISA_VERSION
	.align		4
        /*0034*/ 	.byte	0x03, 0x5f
        /*0036*/ 	.short	0x0101


	//----- nvinfo : EIATTR_VRC_CTA_INIT_COUNT
	.align		4
        /*0038*/ 	.byte	0x02, 0x4a
	.zero		1
	.zero		1


	//----- nvinfo : EIATTR_EXIT_INSTR_OFFSETS
	.align		4
        /*003c*/ 	.byte	0x04, 0x1c
        /*003e*/ 	.short	(.L_13 - .L_12)


	//   ....[0]....
.L_12:
        /*0040*/ 	.word	0x00000210


	//   ....[1]....
        /*0044*/ 	.word	0x00000290


	//----- nvinfo : EIATTR_CBANK_PARAM_SIZE
	.align		4
.L_13:
        /*0048*/ 	.byte	0x03, 0x19
        /*004a*/ 	.short	0x000c


	//----- nvinfo : EIATTR_PARAM_CBANK
	.align		4
        /*004c*/ 	.byte	0x04, 0x0a
        /*004e*/ 	.short	(.L_15 - .L_14)
	.align		4
.L_14:
        /*0050*/ 	.word	index@(.nv.constant0._Z12sumRedKernelPfi)
        /*0054*/ 	.short	0x0380
        /*0056*/ 	.short	0x000c


	//----- nvinfo : EIATTR_SW_WAR
	.align		4
.L_15:
        /*0058*/ 	.byte	0x04, 0x36
        /*005a*/ 	.short	(.L_17 - .L_16)
.L_16:
        /*005c*/ 	.word	0x00000008
.L_17:


//--------------------- .nv.callgraph             --------------------------
	.section	.nv.callgraph,"",@"SHT_CUDA_CALLGRAPH"
	.align	4
	.sectionentsize	8
	.align		4
        /*0000*/ 	.word	0x00000000
	.align		4
        /*0004*/ 	.word	0xffffffff
	.align		4
        /*0008*/ 	.word	0x00000000
	.align		4
        /*000c*/ 	.word	0xfffffffe
	.align		4
        /*0010*/ 	.word	0x00000000
	.align		4
        /*0014*/ 	.word	0xfffffffd
	.align		4
        /*0018*/ 	.word	0x00000000
	.align		4
        /*001c*/ 	.word	0xfffffffc


//--------------------- .text._Z12sumRedKernelPfi --------------------------
	.section	.text._Z12sumRedKernelPfi,"ax",@progbits
	.align	128
        .global         _Z12sumRedKernelPfi
        .type           _Z12sumRedKernelPfi,@function
        .size           _Z12sumRedKernelPfi,(.L_x_2 - _Z12sumRedKernelPfi)
        .other          _Z12sumRedKernelPfi,@"STO_CUDA_ENTRY STV_DEFAULT"
_Z12sumRedKernelPfi:
.text._Z12sumRedKernelPfi:
[----:B------:R-:W-:Y:S01]  /*0000*/  LDC R1, c[0x0][0x37c] ;  /* 0x0000df00ff017b82 */ /* 0x000fe20000000800 */
[----:B------:R-:W0:Y:S01]  /*0010*/  S2R R8, SR_TID.X ;  /* 0x0000000000087919 */ /* 0x000e220000002100 */
[----:B------:R-:W0:Y:S06]  /*0020*/  LDCU UR8, c[0x0][0x360] ;  /* 0x00006c00ff0877ac */ /* 0x000e2c0008000800 */
[----:B------:R-:W1:Y:S01]  /*0030*/  LDC.64 R2, c[0x0][0x380] ;  /* 0x0000e000ff027b82 */ /* 0x000e620000000a00 */
[----:B------:R-:W0:Y:S01]  /*0040*/  S2R R9, SR_CTAID.X ;  /* 0x0000000000097919 */ /* 0x000e220000002500 */
[----:B------:R-:W2:Y:S01]  /*0050*/  LDCU.64 UR6, c[0x0][0x358] ;  /* 0x00006b00ff0677ac */ /* 0x000ea20008000a00 */
[----:B0-----:R-:W-:-:S04]  /*0060*/  IMAD R0, R9, UR8, R8 ;  /* 0x0000000809007c24 */ /* 0x001fc8000f8e0208 */
[----:B------:R-:W-:-:S04]  /*0070*/  IMAD.SHL.U32 R5, R0, 0x2, RZ ;  /* 0x0000000200057824 */ /* 0x000fc800078e00ff */
[----:B-1----:R-:W-:-:S05]  /*0080*/  IMAD.WIDE R2, R5, 0x4, R2 ;  /* 0x0000000405027825 */ /* 0x002fca00078e0202 */
[----:B--2---:R-:W2:Y:S04]  /*0090*/  LDG.E R4, desc[UR6][R2.64] ;  /* 0x0000000602047981 */ /* 0x004ea8000c1e1900 */
[----:B------:R-:W2:Y:S01]  /*00a0*/  LDG.E R5, desc[UR6][R2.64+0x4] ;  /* 0x0000040602057981 */ /* 0x000ea2000c1e1900 */
[----:B------:R-:W0:Y:S01]  /*00b0*/  S2UR UR5, SR_CgaCtaId ;  /* 0x00000000000579c3 */ /* 0x000e220000008800 */
[----:B------:R-:W-:Y:S01]  /*00c0*/  UMOV UR4, 0x400 ;  /* 0x0000040000047882 */ /* 0x000fe20000000000 */
[----:B------:R-:W-:Y:S01]  /*00d0*/  IMAD.U32 R7, RZ, RZ, UR8 ;  /* 0x00000008ff077e24 */ /* 0x000fe2000f8e00ff */
[----:B0-----:R-:W-:-:S06]  /*00e0*/  ULEA UR4, UR5, UR4, 0x18 ;  /* 0x0000000405047291 */ /* 0x001fcc000f8ec0ff */
[----:B------:R-:W-:-:S05]  /*00f0*/  LEA R0, R8, UR4, 0x3 ;  /* 0x0000000408007c11 */ /* 0x000fca000f8e18ff */
[----:B------:R-:W-:Y:S01]  /*0100*/  IMAD R6, R8, -0x4, R0 ;  /* 0xfffffffc08067824 */ /* 0x000fe200078e0200 */
[----:B------:R-:W0:Y:S02]  /*0110*/  LDCU UR4, c[0x0][0x388] ;  /* 0x00007100ff0477ac */ /* 0x000e240008000800 */
[----:B0-2---:R1:W-:Y:S04]  /*0120*/  STS.64 [R0], R4 ;  /* 0x0000000400007388 */ /* 0x0053e80000000a00 */
.L_x_0:
[----:B-1----:R-:W-:Y:S01]  /*0130*/  IADD3 R0, PT, PT, R8, R7, RZ ;  /* 0x0000000708007210 */ /* 0x002fe20007ffe0ff */
[----:B------:R-:W-:Y:S03]  /*0140*/  BAR.SYNC.DEFER_BLOCKING 0x0 ;  /* 0x0000000000007b1d */ /* 0x000fe60000010000 */
[----:B------:R-:W-:-:S04]  /*0150*/  ISETP.GE.U32.AND P0, PT, R0, UR4, PT ;  /* 0x0000000400007c0c */ /* 0x000fc8000bf06070 */
[----:B------:R-:W-:-:S13]  /*0160*/  ISETP.GE.U32.OR P0, PT, R8, R7, P0 ;  /* 0x000000070800720c */ /* 0x000fda0000706470 */
[----:B------:R-:W-:Y:S01]  /*0170*/  @!P0 LEA R0, R7, R6, 0x2 ;  /* 0x0000000607008211 */ /* 0x000fe200078e10ff */
[----:B------:R-:W-:Y:S05]  /*0180*/  @!P0 LDS R3, [R6] ;  /* 0x0000000006038984 */ /* 0x000fea0000000800 */
[----:B------:R-:W0:Y:S02]  /*0190*/  @!P0 LDS R0, [R0] ;  /* 0x0000000000008984 */ /* 0x000e240000000800 */
[----:B0-----:R-:W-:-:S05]  /*01a0*/  @!P0 FADD R3, R0, R3 ;  /* 0x0000000300038221 */ /* 0x001fca0000000000 */
[----:B------:R0:W-:Y:S01]  /*01b0*/  @!P0 STS [R6], R3 ;  /* 0x0000000306008388 */ /* 0x0001e20000000800 */
[----:B------:R-:W-:Y:S02]  /*01c0*/  ISETP.GT.U32.AND P0, PT, R7, 0x1, PT ;  /* 0x000000010700780c */ /* 0x000fe40003f04070 */
[----:B------:R-:W-:-:S11]  /*01d0*/  SHF.R.U32.HI R7, RZ, 0x1, R7 ;  /* 0x00000001ff077819 */ /* 0x000fd60000011607 */
[----:B0-----:R-:W-:Y:S05]  /*01e0*/  @P0 BRA `(.L_x_0) ;  /* 0xfffffffc00d00947 */ /* 0x001fea000383ffff */
[----:B------:R-:W-:Y:S01]  /*01f0*/  BAR.SYNC.DEFER_BLOCKING 0x0 ;  /* 0x0000000000007b1d */ /* 0x000fe20000010000 */
[----:B------:R-:W-:-:S13]  /*0200*/  ISETP.NE.AND P0, PT, R8, RZ, PT ;  /* 0x000000ff0800720c */ /* 0x000fda0003f05270 */
[----:B------:R-:W-:Y:S05]  /*0210*/  @P0 EXIT ;  /* 0x000000000000094d */ /* 0x000fea0003800000 */
[----:B------:R-:W0:Y:S01]  /*0220*/  S2UR UR5, SR_CgaCtaId ;  /* 0x00000000000579c3 */ /* 0x000e220000008800 */
[----:B------:R-:W-:-:S07]  /*0230*/  UMOV UR4, 0x400 ;  /* 0x0000040000047882 */ /* 0x000fce0000000000 */
[----:B------:R-:W1:Y:S01]  /*0240*/  LDC.64 R2, c[0x0][0x380] ;  /* 0x0000e000ff027b82 */ /* 0x000e620000000a00 */
[----:B0-----:R-:W-:Y:S01]  /*0250*/  ULEA UR4, UR5, UR4, 0x18 ;  /* 0x0000000405047291 */ /* 0x001fe2000f8ec0ff */
[----:B-1----:R-:W-:-:S08]  /*0260*/  IMAD.WIDE.U32 R2, R9, 0x4, R2 ;  /* 0x0000000409027825 */ /* 0x002fd000078e0002 */
[----:B------:R-:W0:Y:S04]  /*0270*/  LDS R5, [UR4] ;  /* 0x00000004ff057984 */ /* 0x000e280008000800 */
[----:B0-----:R-:W-:Y:S01]  /*0280*/  STG.E desc[UR6][R2.64], R5 ;  /* 0x0000000502007986 */ /* 0x001fe2000c101906 */
[----:B------:R-:W-:Y:S05]  /*0290*/  EXIT ;  /* 0x000000000000794d */ /* 0x000fea0003800000 */
.L_x_1:
[----:B------:R-:W-:-:S00]  /*02a0*/  BRA `(.L_x_1) ;  /* 0xfffffffc00fc7947 */ /* 0x000fc0000383ffff */
[----:B------:R-:W-:-:S00]  /*02b0*/  NOP ;  /* 0x0000000000007918 */ /* 0x000fc00000000000 */
        /* <DEDUP_REMOVED lines=12> */
.L_x_2:


//--------------------- .nv.shared._Z12sumRedKernelPfi --------------------------
	.section	.nv.shared._Z12sumRedKernelPfi,"aw",@nobits
	.sectionflags	@""
	.align	4
.nv.shared._Z12sumRedKernelPfi:
	.zero		2048


//--------------------- .nv.shared.reserved.0     --------------------------
	.section	.nv.shared.reserved.0,"aw",@nobits
	.weak		__nv_reservedSMEM_offset_0_alias
	.size		__nv_reservedSMEM_offset_0_alias, 0, 64
	.other		__nv_reservedSMEM_offset_0_alias,@"STO_CUDA_RESERVED_SHARED STV_DEFAULT"
__nv_reservedSMEM_offset_0_alias:
	.zero		0
	.zero		64


//--------------------- .nv.constant0._Z12sumRedKernelPfi --------------------------
	.section	.nv.constant0._Z12sumRedKernelPfi,"a",@progbits
	.sectionflags	@""
	.align	4
.nv.constant0._Z12sumRedKernelPfi:
	.zero		908


//--------------------- SYMBOLS --------------------------

	.type		.nv.reservedSmem.offset0,@object
	.size		.nv.reservedSmem.offset0,0x4
	.type		.nv.reservedSmem.cap,@object
	.size		.nv.reservedSmem.cap,0x4
